//
// Generated by NVIDIA NVVM Compiler
//
// Compiler Build ID: CL-36424714
// Cuda compilation tools, release 13.0, V13.0.88
// Based on NVVM 20.0.0
//

.version 9.0
.target sm_100
.address_size 64

	// .globl	_Z15apply_diffusionP6float2iff

.visible .entry _Z15apply_diffusionP6float2iff(
	.param .u64 .ptr .align 1 _Z15apply_diffusionP6float2iff_param_0,
	.param .u32 _Z15apply_diffusionP6float2iff_param_1,
	.param .f32 _Z15apply_diffusionP6float2iff_param_2,
	.param .f32 _Z15apply_diffusionP6float2iff_param_3
)
{
	.reg .pred 	%p<3>;
	.reg .b32 	%r<14>;
	.reg .b32 	%f<23>;
	.reg .b64 	%rd<5>;

	ld.param.u64 	%rd1, [_Z15apply_diffusionP6float2iff_param_0];
	ld.param.u32 	%r2, [_Z15apply_diffusionP6float2iff_param_1];
	ld.param.f32 	%f1, [_Z15apply_diffusionP6float2iff_param_2];
	ld.param.f32 	%f2, [_Z15apply_diffusionP6float2iff_param_3];
	mov.u32 	%r3, %ctaid.x;
	mov.u32 	%r4, %ntid.x;
	mov.u32 	%r5, %tid.x;
	mad.lo.s32 	%r1, %r3, %r4, %r5;
	setp.ge.s32 	%p1, %r1, %r2;
	@%p1 bra 	$L__BB0_2;
	cvta.to.global.u64 	%rd2, %rd1;
	shr.u32 	%r6, %r2, 31;
	add.s32 	%r7, %r2, %r6;
	shr.s32 	%r8, %r7, 1;
	setp.gt.s32 	%p2, %r1, %r8;
	selp.b32 	%r9, %r2, 0, %p2;
	sub.s32 	%r10, %r1, %r9;
	mul.lo.s32 	%r11, %r10, %r10;
	cvt.rn.f32.u32 	%f3, %r11;
	neg.f32 	%f4, %f2;
	mul.f32 	%f5, %f4, %f3;
	mul.f32 	%f6, %f1, %f5;
	fma.rn.f32 	%f7, %f6, 0f3BBB989D, 0f3F000000;
	cvt.sat.f32.f32 	%f8, %f7;
	mov.f32 	%f9, 0f4B400001;
	mov.f32 	%f10, 0f437C0000;
	fma.rm.f32 	%f11, %f8, %f10, %f9;
	add.f32 	%f12, %f11, 0fCB40007F;
	neg.f32 	%f13, %f12;
	fma.rn.f32 	%f14, %f6, 0f3FB8AA3B, %f13;
	fma.rn.f32 	%f15, %f6, 0f32A57060, %f14;
	mov.b32 	%r12, %f11;
	shl.b32 	%r13, %r12, 23;
	mov.b32 	%f16, %r13;
	ex2.approx.ftz.f32 	%f17, %f15;
	mul.f32 	%f18, %f17, %f16;
	mul.wide.s32 	%rd3, %r1, 8;
	add.s64 	%rd4, %rd2, %rd3;
	ld.global.v2.f32 	{%f19, %f20}, [%rd4];
	mul.f32 	%f21, %f19, %f18;
	mul.f32 	%f22, %f18, %f20;
	st.global.v2.f32 	[%rd4], {%f21, %f22};
$L__BB0_2:
	ret;

}
	// .globl	_Z14normalize_ifftP6float2i
.visible .entry _Z14normalize_ifftP6float2i(
	.param .u64 .ptr .align 1 _Z14normalize_ifftP6float2i_param_0,
	.param .u32 _Z14normalize_ifftP6float2i_param_1
)
{
	.reg .pred 	%p<2>;
	.reg .b32 	%r<6>;
	.reg .b32 	%f<6>;
	.reg .b64 	%rd<5>;

	ld.param.u64 	%rd1, [_Z14normalize_ifftP6float2i_param_0];
	ld.param.u32 	%r2, [_Z14normalize_ifftP6float2i_param_1];
	mov.u32 	%r3, %ctaid.x;
	mov.u32 	%r4, %ntid.x;
	mov.u32 	%r5, %tid.x;
	mad.lo.s32 	%r1, %r3, %r4, %r5;
	setp.ge.s32 	%p1, %r1, %r2;
	@%p1 bra 	$L__BB1_2;
	cvta.to.global.u64 	%rd2, %rd1;
	mul.wide.s32 	%rd3, %r1, 8;
	add.s64 	%rd4, %rd2, %rd3;
	ld.global.v2.f32 	{%f1, %f2}, [%rd4];
	cvt.rn.f32.s32 	%f3, %r2;
	div.rn.f32 	%f4, %f1, %f3;
	div.rn.f32 	%f5, %f2, %f3;
	st.global.v2.f32 	[%rd4], {%f4, %f5};
$L__BB1_2:
	ret;

}


// ===== COMPILED SASS (sm_100) =====

	.target	sm_100

	.elftype	@"ET_EXEC"


//--------------------- .note.nv.tkinfo           --------------------------
	.section	.note.nv.tkinfo,"",@"SHT_NOTE"
	.sectionflags	@"SHF_NOTE_NV_TKINFO"
	.tkinfo
        /*0018*/ 	.word	0x00000002
        /*0030*/ 	.string	""
        /*0030*/ 	.string	"ptxas"
        /*0030*/ 	.string	"Cuda compilation tools, release 13.0, V13.0.88"
        /*0030*/ 	.string	"Build cuda_13.0.r13.0/compiler.36424714_0"
        /*0030*/ 	.string	"-arch sm_100 -m 64 "



//--------------------- .note.nv.cuinfo           --------------------------
	.section	.note.nv.cuinfo,"",@"SHT_NOTE"
	.sectionflags	@"SHF_NOTE_NV_CUINFO"
        /*0018*/ 	.short	0x0002
        /*001a*/ 	.short	0x0064
        /*001c*/ 	.short	0x0082
	.zero		2


//--------------------- .nv.info                  --------------------------
	.section	.nv.info,"",@"SHT_CUDA_INFO"
	.align	4


	//----- nvinfo : EIATTR_REGCOUNT
	.align		4
        /*0000*/ 	.byte	0x04, 0x2f
        /*0002*/ 	.short	(.L_1 - .L_0)
	.align		4
.L_0:
        /*0004*/ 	.word	index@(_Z15apply_diffusionP6float2iff)
        /*0008*/ 	.word	0x0000000c


	//----- nvinfo : EIATTR_FRAME_SIZE
	.align		4
.L_1:
        /*000c*/ 	.byte	0x04, 0x11
        /*000e*/ 	.short	(.L_3 - .L_2)
	.align		4
.L_2:
        /*0010*/ 	.word	index@(_Z15apply_diffusionP6float2iff)
        /*0014*/ 	.word	0x00000000


	//----- nvinfo : EIATTR_REGCOUNT
	.align		4
.L_3:
        /*0018*/ 	.byte	0x04, 0x2f
        /*001a*/ 	.short	(.L_5 - .L_4)
	.align		4
.L_4:
        /*001c*/ 	.word	index@(_Z14normalize_ifftP6float2i)
        /*0020*/ 	.word	0x00000014


	//----- nvinfo : EIATTR_FRAME_SIZE
	.align		4
.L_5:
        /*0024*/ 	.byte	0x04, 0x11
        /*0026*/ 	.short	(.L_7 - .L_6)
	.align		4
.L_6:
        /*0028*/ 	.word	index@($__internal_0_$__cuda_sm3x_div_rn_noftz_f32_slowpath)
        /*002c*/ 	.word	0x00000000


	//----- nvinfo : EIATTR_FRAME_SIZE
	.align		4
.L_7:
        /*0030*/ 	.byte	0x04, 0x11
        /*0032*/ 	.short	(.L_9 - .L_8)
	.align		4
.L_8:
        /*0034*/ 	.word	index@(_Z14normalize_ifftP6float2i)
        /*0038*/ 	.word	0x00000000


	//----- nvinfo : EIATTR_MIN_STACK_SIZE
	.align		4
.L_9:
        /*003c*/ 	.byte	0x04, 0x12
        /*003e*/ 	.short	(.L_11 - .L_10)
	.align		4
.L_10:
        /*0040*/ 	.word	index@(_Z14normalize_ifftP6float2i)
        /*0044*/ 	.word	0x00000000


	//----- nvinfo : EIATTR_MIN_STACK_SIZE
	.align		4
.L_11:
        /*0048*/ 	.byte	0x04, 0x12
        /*004a*/ 	.short	(.L_13 - .L_12)
	.align		4
.L_12:
        /*004c*/ 	.word	index@(_Z15apply_diffusionP6float2iff)
        /*0050*/ 	.word	0x00000000
.L_13:


//--------------------- .nv.compat                --------------------------
	.section	.nv.compat,"",@"SHT_CUDA_COMPAT_INFO"
	.align	4
        /*0000*/ 	.byte	0x02, 0x09, 0x00, 0x00, 0x02, 0x02, 0x01, 0x00, 0x02, 0x05, 0x05, 0x00, 0x03, 0x07, 0x01, 0x01
        /*0010*/ 	.byte	0x02, 0x03, 0x00, 0x00, 0x02, 0x06, 0x01, 0x00, 0x04, 0x0b, 0x08, 0x00, 0x01, 0x00, 0x00, 0x00
        /*0020*/ 	.byte	0x00, 0x00, 0x00, 0x00


//--------------------- .nv.info._Z14normalize_ifftP6float2i --------------------------
	.section	.nv.info._Z14normalize_ifftP6float2i,"",@"SHT_CUDA_INFO"
	.sectionflags	@""
	.align	4


	//----- nvinfo : EIATTR_CUDA_API_VERSION
	.align		4
        /*0000*/ 	.byte	0x04, 0x37
        /*0002*/ 	.short	(.L_15 - .L_14)
.L_14:
        /*0004*/ 	.word	0x00000082


	//----- nvinfo : EIATTR_KPARAM_INFO
	.align		4
.L_15:
        /*0008*/ 	.byte	0x04, 0x17
        /*000a*/ 	.short	(.L_17 - .L_16)
.L_16:
        /*000c*/ 	.word	0x00000000
        /*0010*/ 	.short	0x0001
        /*0012*/ 	.short	0x0008
        /*0014*/ 	.byte	0x00, 0xf0, 0x11, 0x00


	//----- nvinfo : EIATTR_KPARAM_INFO
	.align		4
.L_17:
        /*0018*/ 	.byte	0x04, 0x17
        /*001a*/ 	.short	(.L_19 - .L_18)
.L_18:
        /*001c*/ 	.word	0x00000000
        /*0020*/ 	.short	0x0000
        /*0022*/ 	.short	0x0000
        /*0024*/ 	.byte	0x00, 0xf5, 0x21, 0x00


	//----- nvinfo : EIATTR_SPARSE_MMA_MASK
	.align		4
.L_19:
        /*0028*/ 	.byte	0x03, 0x50
        /*002a*/ 	.short	0x0000


	//----- nvinfo : EIATTR_MAXREG_COUNT
	.align		4
        /*002c*/ 	.byte	0x03, 0x1b
        /*002e*/ 	.short	0x00ff


	//----- nvinfo : EIATTR_MERCURY_ISA_VERSION
	.align		4
        /*0030*/ 	.byte	0x03, 0x5f
        /*0032*/ 	.short	0x0101


	//----- nvinfo : EIATTR_VRC_CTA_INIT_COUNT
	.align		4
        /*0034*/ 	.byte	0x02, 0x4a
	.zero		1
	.zero		1


	//----- nvinfo : EIATTR_EXIT_INSTR_OFFSETS
	.align		4
        /*0038*/ 	.byte	0x04, 0x1c
        /*003a*/ 	.short	(.L_21 - .L_20)


	//   ....[0]....
.L_20:
        /*003c*/ 	.word	0x00000070


	//   ....[1]....
        /*0040*/ 	.word	0x000002b0


	//----- nvinfo : EIATTR_CRS_STACK_SIZE
	.align		4
.L_21:
        /*0044*/ 	.byte	0x04, 0x1e
        /*0046*/ 	.short	(.L_23 - .L_22)
.L_22:
        /*0048*/ 	.word	0x00000000


	//----- nvinfo : EIATTR_CBANK_PARAM_SIZE
	.align		4
.L_23:
        /*004c*/ 	.byte	0x03, 0x19
        /*004e*/ 	.short	0x000c


	//----- nvinfo : EIATTR_PARAM_CBANK
	.align		4
        /*0050*/ 	.byte	0x04, 0x0a
        /*0052*/ 	.short	(.L_25 - .L_24)
	.align		4
.L_24:
        /*0054*/ 	.word	index@(.nv.constant0._Z14normalize_ifftP6float2i)
        /*0058*/ 	.short	0x0380
        /*005a*/ 	.short	0x000c


	//----- nvinfo : EIATTR_SW_WAR
	.align		4
.L_25:
        /*005c*/ 	.byte	0x04, 0x36
        /*005e*/ 	.short	(.L_27 - .L_26)
.L_26:
        /*0060*/ 	.word	0x00000008
.L_27:


//--------------------- .nv.info._Z15apply_diffusionP6float2iff --------------------------
	.section	.nv.info._Z15apply_diffusionP6float2iff,"",@"SHT_CUDA_INFO"
	.sectionflags	@""
	.align	4


	//----- nvinfo : EIATTR_CUDA_API_VERSION
	.align		4
        /*0000*/ 	.byte	0x04, 0x37
        /*0002*/ 	.short	(.L_29 - .L_28)
.L_28:
        /*0004*/ 	.word	0x00000082


	//----- nvinfo : EIATTR_KPARAM_INFO
	.align		4
.L_29:
        /*0008*/ 	.byte	0x04, 0x17
        /*000a*/ 	.short	(.L_31 - .L_30)
.L_30:
        /*000c*/ 	.word	0x00000000
        /*0010*/ 	.short	0x0003
        /*0012*/ 	.short	0x0010
        /*0014*/ 	.byte	0x00, 0xf0, 0x11, 0x00


	//----- nvinfo : EIATTR_KPARAM_INFO
	.align		4
.L_31:
        /*0018*/ 	.byte	0x04, 0x17
        /*001a*/ 	.short	(.L_33 - .L_32)
.L_32:
        /*001c*/ 	.word	0x00000000
        /*0020*/ 	.short	0x0002
        /*0022*/ 	.short	0x000c
        /*0024*/ 	.byte	0x00, 0xf0, 0x11, 0x00


	//----- nvinfo : EIATTR_KPARAM_INFO
	.align		4
.L_33:
        /*0028*/ 	.byte	0x04, 0x17
        /*002a*/ 	.short	(.L_35 - .L_34)
.L_34:
        /*002c*/ 	.word	0x00000000
        /*0030*/ 	.short	0x0001
        /*0032*/ 	.short	0x0008
        /*0034*/ 	.byte	0x00, 0xf0, 0x11, 0x00


	//----- nvinfo : EIATTR_KPARAM_INFO
	.align		4
.L_35:
        /*0038*/ 	.byte	0x04, 0x17
        /*003a*/ 	.short	(.L_37 - .L_36)
.L_36:
        /*003c*/ 	.word	0x00000000
        /*0040*/ 	.short	0x0000
        /*0042*/ 	.short	0x0000
        /*0044*/ 	.byte	0x00, 0xf5, 0x21, 0x00


	//----- nvinfo : EIATTR_SPARSE_MMA_MASK
	.align		4
.L_37:
        /*0048*/ 	.byte	0x03, 0x50
        /*004a*/ 	.short	0x0000


	//----- nvinfo : EIATTR_MAXREG_COUNT
	.align		4
        /*004c*/ 	.byte	0x03, 0x1b
        /*004e*/ 	.short	0x00ff


	//----- nvinfo : EIATTR_MERCURY_ISA_VERSION
	.align		4
        /*0050*/ 	.byte	0x03, 0x5f
        /*0052*/ 	.short	0x0101


	//----- nvinfo : EIATTR_VRC_CTA_INIT_COUNT
	.align		4
        /*0054*/ 	.byte	0x02, 0x4a
	.zero		1
	.zero		1


	//----- nvinfo : EIATTR_EXIT_INSTR_OFFSETS
	.align		4
        /*0058*/ 	.byte	0x04, 0x1c
        /*005a*/ 	.short	(.L_39 - .L_38)


	//   ....[0]....
.L_38:
        /*005c*/ 	.word	0x00000070


	//   ....[1]....
        /*0060*/ 	.word	0x00000240


	//----- nvinfo : EIATTR_CBANK_PARAM_SIZE
	.align		4
.L_39:
        /*0064*/ 	.byte	0x03, 0x19
        /*0066*/ 	.short	0x0014


	//----- nvinfo : EIATTR_PARAM_CBANK
	.align		4
        /*0068*/ 	.byte	0x04, 0x0a
        /*006a*/ 	.short	(.L_41 - .L_40)
	.align		4
.L_40:
        /*006c*/ 	.word	index@(.nv.constant0._Z15apply_diffusionP6float2iff)
        /*0070*/ 	.short	0x0380
        /*0072*/ 	.short	0x0014


	//----- nvinfo : EIATTR_SW_WAR
	.align		4
.L_41:
        /*0074*/ 	.byte	0x04, 0x36
        /*0076*/ 	.short	(.L_43 - .L_42)
.L_42:
        /*0078*/ 	.word	0x00000008
.L_43:


//--------------------- .nv.callgraph             --------------------------
	.section	.nv.callgraph,"",@"SHT_CUDA_CALLGRAPH"
	.align	4
	.sectionentsize	8
	.align		4
        /*0000*/ 	.word	0x00000000
	.align		4
        /*0004*/ 	.word	0xffffffff
	.align		4
        /*0008*/ 	.word	0x00000000
	.align		4
        /*000c*/ 	.word	0xfffffffe
	.align		4
        /*0010*/ 	.word	0x00000000
	.align		4
        /*0014*/ 	.word	0xfffffffd
	.align		4
        /*0018*/ 	.word	0x00000000
	.align		4
        /*001c*/ 	.word	0xfffffffc


//--------------------- .text._Z14normalize_ifftP6float2i --------------------------
	.section	.text._Z14normalize_ifftP6float2i,"ax",@progbits
	.align	128
        .global         _Z14normalize_ifftP6float2i
        .type           _Z14normalize_ifftP6float2i,@function
        .size           _Z14normalize_ifftP6float2i,(.L_x_17 - _Z14normalize_ifftP6float2i)
        .other          _Z14normalize_ifftP6float2i,@"STO_CUDA_ENTRY STV_DEFAULT"
_Z14normalize_ifftP6float2i:
.text._Z14normalize_ifftP6float2i:
[----:B------:R-:W-:Y:S01]  /*0000*/  LDC R1, c[0x0][0x37c] ;  /* 0x0000df00ff017b82 */ /* 0x000fe20000000800 */
[----:B------:R-:W0:Y:S07]  /*0010*/  S2R R0, SR_TID.X ;  /* 0x0000000000007919 */ /* 0x000e2e0000002100 */
[----:B------:R-:W0:Y:S01]  /*0020*/  S2UR UR4, SR_CTAID.X ;  /* 0x00000000000479c3 */ /* 0x000e220000002500 */
[----:B------:R-:W1:Y:S07]  /*0030*/  LDCU UR6, c[0x0][0x388] ;  /* 0x00007100ff0677ac */ /* 0x000e6e0008000800 */
[----:B------:R-:W0:Y:S02]  /*0040*/  LDC R3, c[0x0][0x360] ;  /* 0x0000d800ff037b82 */ /* 0x000e240000000800 */
[----:B0-----:R-:W-:-:S05]  /*0050*/  IMAD R3, R3, UR4, R0 ;  /* 0x0000000403037c24 */ /* 0x001fca000f8e0200 */
[----:B-1----:R-:W-:-:S13]  /*0060*/  ISETP.GE.AND P0, PT, R3, UR6, PT ;  /* 0x0000000603007c0c */ /* 0x002fda000bf06270 */
[----:B------:R-:W-:Y:S05]  /*0070*/  @P0 EXIT ;  /* 0x000000000000094d */ /* 0x000fea0003800000 */
[----:B------:R-:W0:Y:S01]  /*0080*/  LDC.64 R6, c[0x0][0x380] ;  /* 0x0000e000ff067b82 */ /* 0x000e220000000a00 */
[----:B------:R-:W1:Y:S01]  /*0090*/  LDCU.64 UR4, c[0x0][0x358] ;  /* 0x00006b00ff0477ac */ /* 0x000e620008000a00 */
[----:B0-----:R-:W-:-:S05]  /*00a0*/  IMAD.WIDE R6, R3, 0x8, R6 ;  /* 0x0000000803067825 */ /* 0x001fca00078e0206 */
[----:B-1----:R-:W2:Y:S01]  /*00b0*/  LDG.E.64 R2, desc[UR4][R6.64] ;  /* 0x0000000406027981 */ /* 0x002ea2000c1e1b00 */
[----:B------:R-:W-:Y:S01]  /*00c0*/  I2FP.F32.S32 R8, UR6 ;  /* 0x0000000600087c45 */ /* 0x000fe20008201400 */
[----:B------:R-:W-:Y:S03]  /*00d0*/  BSSY.RECONVERGENT B0, `(.L_x_0) ;  /* 0x000000d000007945 */ /* 0x000fe60003800200 */
[----:B------:R-:W0:Y:S02]  /*00e0*/  MUFU.RCP R5, R8 ;  /* 0x0000000800057308 */ /* 0x000e240000001000 */
[----:B0-----:R-:W-:-:S04]  /*00f0*/  FFMA R0, -R8, R5, 1 ;  /* 0x3f80000008007423 */ /* 0x001fc80000000105 */
[----:B------:R-:W-:Y:S02]  /*0100*/  FFMA R5, R5, R0, R5 ;  /* 0x0000000005057223 */ /* 0x000fe40000000005 */
[----:B--2---:R-:W0:Y:S02]  /*0110*/  FCHK P0, R2, R8 ;  /* 0x0000000802007302 */ /* 0x004e240000000000 */
[----:B------:R-:W-:-:S04]  /*0120*/  FFMA R4, R2, R5, RZ ;  /* 0x0000000502047223 */ /* 0x000fc800000000ff */
[----:B------:R-:W-:-:S04]  /*0130*/  FFMA R0, -R8, R4, R2 ;  /* 0x0000000408007223 */ /* 0x000fc80000000102 */
[----:B------:R-:W-:Y:S01]  /*0140*/  FFMA R4, R5, R0, R4 ;  /* 0x0000000005047223 */ /* 0x000fe20000000004 */
[----:B0-----:R-:W-:Y:S06]  /*0150*/  @!P0 BRA `(.L_x_1) ;  /* 0x0000000000108947 */ /* 0x001fec0003800000 */
[----:B------:R-:W-:Y:S01]  /*0160*/  IMAD.MOV.U32 R5, RZ, RZ, R8 ;  /* 0x000000ffff057224 */ /* 0x000fe200078e0008 */
[----:B------:R-:W-:-:S07]  /*0170*/  MOV R10, 0x190 ;  /* 0x00000190000a7802 */ /* 0x000fce0000000f00 */
[----:B------:R-:W-:Y:S05]  /*0180*/  CALL.REL.NOINC `($__internal_0_$__cuda_sm3x_div_rn_noftz_f32_slowpath) ;  /* 0x00000000004c7944 */ /* 0x000fea0003c00000 */
[----:B------:R-:W-:-:S07]  /*0190*/  IMAD.MOV.U32 R4, RZ, RZ, R0 ;  /* 0x000000ffff047224 */ /* 0x000fce00078e0000 */
.L_x_1:
[----:B------:R-:W-:Y:S05]  /*01a0*/  BSYNC.RECONVERGENT B0 ;  /* 0x0000000000007941 */ /* 0x000fea0003800200 */
.L_x_0:
[----:B------:R-:W0:Y:S01]  /*01b0*/  MUFU.RCP R5, R8 ;  /* 0x0000000800057308 */ /* 0x000e220000001000 */
[----:B------:R-:W-:Y:S07]  /*01c0*/  BSSY.RECONVERGENT B0, `(.L_x_2) ;  /* 0x000000d000007945 */ /* 0x000fee0003800200 */
[----:B------:R-:W1:Y:S01]  /*01d0*/  FCHK P0, R3, R8 ;  /* 0x0000000803007302 */ /* 0x000e620000000000 */
[----:B0-----:R-:W-:-:S04]  /*01e0*/  FFMA R0, -R8, R5, 1 ;  /* 0x3f80000008007423 */ /* 0x001fc80000000105 */
[----:B------:R-:W-:-:S04]  /*01f0*/  FFMA R2, R5, R0, R5 ;  /* 0x0000000005027223 */ /* 0x000fc80000000005 */
[----:B------:R-:W-:-:S04]  /*0200*/  FFMA R5, R3, R2, RZ ;  /* 0x0000000203057223 */ /* 0x000fc800000000ff */
[----:B------:R-:W-:-:S04]  /*0210*/  FFMA R0, -R8, R5, R3 ;  /* 0x0000000508007223 */ /* 0x000fc80000000103 */
[----:B------:R-:W-:Y:S01]  /*0220*/  FFMA R5, R2, R0, R5 ;  /* 0x0000000002057223 */ /* 0x000fe20000000005 */
[----:B-1----:R-:W-:Y:S06]  /*0230*/  @!P0 BRA `(.L_x_3) ;  /* 0x0000000000148947 */ /* 0x002fec0003800000 */
[----:B------:R-:W-:Y:S01]  /*0240*/  IMAD.MOV.U32 R2, RZ, RZ, R3 ;  /* 0x000000ffff027224 */ /* 0x000fe200078e0003 */
[----:B------:R-:W-:Y:S01]  /*0250*/  MOV R10, 0x280 ;  /* 0x00000280000a7802 */ /* 0x000fe20000000f00 */
[----:B------:R-:W-:-:S07]  /*0260*/  IMAD.MOV.U32 R5, RZ, RZ, R8 ;  /* 0x000000ffff057224 */ /* 0x000fce00078e0008 */
[----:B------:R-:W-:Y:S05]  /*0270*/  CALL.REL.NOINC `($__internal_0_$__cuda_sm3x_div_rn_noftz_f32_slowpath) ;  /* 0x0000000000107944 */ /* 0x000fea0003c00000 */
[----:B------:R-:W-:-:S07]  /*0280*/  IMAD.MOV.U32 R5, RZ, RZ, R0 ;  /* 0x000000ffff057224 */ /* 0x000fce00078e0000 */
.L_x_3:
[----:B------:R-:W-:Y:S05]  /*0290*/  BSYNC.RECONVERGENT B0 ;  /* 0x0000000000007941 */ /* 0x000fea0003800200 */
.L_x_2:
[----:B------:R-:W-:Y:S01]  /*02a0*/  STG.E.64 desc[UR4][R6.64], R4 ;  /* 0x0000000406007986 */ /* 0x000fe2000c101b04 */
[----:B------:R-:W-:Y:S05]  /*02b0*/  EXIT ;  /* 0x000000000000794d */ /* 0x000fea0003800000 */
        .weak           $__internal_0_$__cuda_sm3x_div_rn_noftz_f32_slowpath
        .type           $__internal_0_$__cuda_sm3x_div_rn_noftz_f32_slowpath,@function
        .size           $__internal_0_$__cuda_sm3x_div_rn_noftz_f32_slowpath,(.L_x_17 - $__internal_0_$__cuda_sm3x_div_rn_noftz_f32_slowpath)
$__internal_0_$__cuda_sm3x_div_rn_noftz_f32_slowpath:
[----:B------:R-:W-:Y:S01]  /*02c0*/  SHF.R.U32.HI R9, RZ, 0x17, R5 ;  /* 0x00000017ff097819 */ /* 0x000fe20000011605 */
[----:B------:R-:W-:Y:S01]  /*02d0*/  BSSY.RECONVERGENT B1, `(.L_x_4) ;  /* 0x0000062000017945 */ /* 0x000fe20003800200 */
[----:B------:R-:W-:Y:S02]  /*02e0*/  SHF.R.U32.HI R0, RZ, 0x17, R2 ;  /* 0x00000017ff007819 */ /* 0x000fe40000011602 */
[----:B------:R-:W-:Y:S02]  /*02f0*/  LOP3.LUT R16, R9, 0xff, RZ, 0xc0, !PT ;  /* 0x000000ff09107812 */ /* 0x000fe400078ec0ff */
[----:B------:R-:W-:-:S03]  /*0300*/  LOP3.LUT R14, R0, 0xff, RZ, 0xc0, !PT ;  /* 0x000000ff000e7812 */ /* 0x000fc600078ec0ff */
[----:B------:R-:W-:Y:S02]  /*0310*/  VIADD R11, R16, 0xffffffff ;  /* 0xffffffff100b7836 */ /* 0x000fe40000000000 */
[----:B------:R-:W-:-:S03]  /*0320*/  VIADD R0, R14, 0xffffffff ;  /* 0xffffffff0e007836 */ /* 0x000fc60000000000 */
[----:B------:R-:W-:-:S04]  /*0330*/  ISETP.GT.U32.AND P0, PT, R11, 0xfd, PT ;  /* 0x000000fd0b00780c */ /* 0x000fc80003f04070 */
[----:B------:R-:W-:-:S13]  /*0340*/  ISETP.GT.U32.OR P0, PT, R0, 0xfd, P0 ;  /* 0x000000fd0000780c */ /* 0x000fda0000704470 */
[----:B------:R-:W-:Y:S01]  /*0350*/  @!P0 IMAD.MOV.U32 R9, RZ, RZ, RZ ;  /* 0x000000ffff098224 */ /* 0x000fe200078e00ff */
[----:B------:R-:W-:Y:S06]  /*0360*/  @!P0 BRA `(.L_x_5) ;  /* 0x00000000005c8947 */ /* 0x000fec0003800000 */
[----:B------:R-:W-:Y:S02]  /*0370*/  FSETP.GTU.FTZ.AND P0, PT, |R2|, +INF , PT ;  /* 0x7f8000000200780b */ /* 0x000fe40003f1c200 */
[----:B------:R-:W-:-:S04]  /*0380*/  FSETP.GTU.FTZ.AND P1, PT, |R5|, +INF , PT ;  /* 0x7f8000000500780b */ /* 0x000fc80003f3c200 */
[----:B------:R-:W-:-:S13]  /*0390*/  PLOP3.LUT P0, PT, P0, P1, PT, 0xf8, 0x8f ;  /* 0x00000000008f781c */ /* 0x000fda0000703f70 */
[----:B------:R-:W-:Y:S05]  /*03a0*/  @P0 BRA `(.L_x_6) ;  /* 0x00000004004c0947 */ /* 0x000fea0003800000 */
[----:B------:R-:W-:-:S13]  /*03b0*/  LOP3.LUT P0, RZ, R5, 0x7fffffff, R2, 0xc8, !PT ;  /* 0x7fffffff05ff7812 */ /* 0x000fda000780c802 */
[----:B------:R-:W-:Y:S05]  /*03c0*/  @!P0 BRA `(.L_x_7) ;  /* 0x00000004003c8947 */ /* 0x000fea0003800000 */
[C---:B------:R-:W-:Y:S02]  /*03d0*/  FSETP.NEU.FTZ.AND P2, PT, |R2|.reuse, +INF , PT ;  /* 0x7f8000000200780b */ /* 0x040fe40003f5d200 */
[----:B------:R-:W-:Y:S02]  /*03e0*/  FSETP.NEU.FTZ.AND P1, PT, |R5|, +INF , PT ;  /* 0x7f8000000500780b */ /* 0x000fe40003f3d200 */
[----:B------:R-:W-:-:S11]  /*03f0*/  FSETP.NEU.FTZ.AND P0, PT, |R2|, +INF , PT ;  /* 0x7f8000000200780b */ /* 0x000fd60003f1d200 */
[----:B------:R-:W-:Y:S05]  /*0400*/  @!P1 BRA !P2, `(.L_x_7) ;  /* 0x00000004002c9947 */ /* 0x000fea0005000000 */
[----:B------:R-:W-:-:S04]  /*0410*/  LOP3.LUT P2, RZ, R2, 0x7fffffff, RZ, 0xc0, !PT ;  /* 0x7fffffff02ff7812 */ /* 0x000fc8000784c0ff */
[----:B------:R-:W-:-:S13]  /*0420*/  PLOP3.LUT P1, PT, P1, P2, PT, 0x2f, 0xf2 ;  /* 0x0000000000f2781c */ /* 0x000fda0000f24577 */
[----:B------:R-:W-:Y:S05]  /*0430*/  @P1 BRA `(.L_x_8) ;  /* 0x0000000400181947 */ /* 0x000fea0003800000 */
[----:B------:R-:W-:-:S04]  /*0440*/  LOP3.LUT P1, RZ, R5, 0x7fffffff, RZ, 0xc0, !PT ;  /* 0x7fffffff05ff7812 */ /* 0x000fc8000782c0ff */
[----:B------:R-:W-:-:S13]  /*0450*/  PLOP3.LUT P0, PT, P0, P1, PT, 0x2f, 0xf2 ;  /* 0x0000000000f2781c */ /* 0x000fda0000702577 */
[----:B------:R-:W-:Y:S05]  /*0460*/  @P0 BRA `(.L_x_9) ;  /* 0x0000000400000947 */ /* 0x000fea0003800000 */
[----:B------:R-:W-:Y:S02]  /*0470*/  ISETP.GE.AND P0, PT, R0, RZ, PT ;  /* 0x000000ff0000720c */ /* 0x000fe40003f06270 */
[----:B------:R-:W-:-:S11]  /*0480*/  ISETP.GE.AND P1, PT, R11, RZ, PT ;  /* 0x000000ff0b00720c */ /* 0x000fd60003f26270 */
[----:B------:R-:W-:Y:S02]  /*0490*/  @P0 IMAD.MOV.U32 R9, RZ, RZ, RZ ;  /* 0x000000ffff090224 */ /* 0x000fe400078e00ff */
[----:B------:R-:W-:Y:S01]  /*04a0*/  @!P0 FFMA R2, R2, 1.84467440737095516160e+19, RZ ;  /* 0x5f80000002028823 */ /* 0x000fe200000000ff */
[----:B------:R-:W-:Y:S02]  /*04b0*/  @!P0 IMAD.MOV.U32 R9, RZ, RZ, -0x40 ;  /* 0xffffffc0ff098424 */ /* 0x000fe400078e00ff */
[----:B------:R-:W-:Y:S02]  /*04c0*/  @!P1 FFMA R5, R5, 1.84467440737095516160e+19, RZ ;  /* 0x5f80000005059823 */ /* 0x000fe400000000ff */
[----:B------:R-:W-:-:S07]  /*04d0*/  @!P1 VIADD R9, R9, 0x40 ;  /* 0x0000004009099836 */ /* 0x000fce0000000000 */
.L_x_5:
[----:B------:R-:W-:Y:S01]  /*04e0*/  LEA R0, R16, 0xc0800000, 0x17 ;  /* 0xc080000010007811 */ /* 0x000fe200078eb8ff */
[----:B------:R-:W-:Y:S04]  /*04f0*/  BSSY.RECONVERGENT B2, `(.L_x_10) ;  /* 0x0000036000027945 */ /* 0x000fe80003800200 */
[----:B------:R-:W-:Y:S02]  /*0500*/  IMAD.IADD R11, R5, 0x1, -R0 ;  /* 0x00000001050b7824 */ /* 0x000fe400078e0a00 */
[----:B------:R-:W-:Y:S02]  /*0510*/  VIADD R5, R14, 0xffffff81 ;  /* 0xffffff810e057836 */ /* 0x000fe40000000000 */
[----:B------:R-:W0:Y:S01]  /*0520*/  MUFU.RCP R12, R11 ;  /* 0x0000000b000c7308 */ /* 0x000e220000001000 */
[----:B------:R-:W-:Y:S01]  /*0530*/  FADD.FTZ R13, -R11, -RZ ;  /* 0x800000ff0b0d7221 */ /* 0x000fe20000010100 */
[----:B------:R-:W-:-:S03]  /*0540*/  IMAD R0, R5, -0x800000, R2 ;  /* 0xff80000005007824 */ /* 0x000fc600078e0202 */
[----:B0-----:R-:W-:-:S04]  /*0550*/  FFMA R15, R12, R13, 1 ;  /* 0x3f8000000c0f7423 */ /* 0x001fc8000000000d */
[----:B------:R-:W-:Y:S01]  /*0560*/  FFMA R17, R12, R15, R12 ;  /* 0x0000000f0c117223 */ /* 0x000fe2000000000c */
[----:B------:R-:W-:-:S03]  /*0570*/  IADD3 R12, PT, PT, R5, 0x7f, -R16 ;  /* 0x0000007f050c7810 */ /* 0x000fc60007ffe810 */
[----:B------:R-:W-:Y:S02]  /*0580*/  FFMA R2, R0, R17, RZ ;  /* 0x0000001100027223 */ /* 0x000fe400000000ff */
[----:B------:R-:W-:Y:S02]  /*0590*/  IMAD.IADD R9, R12, 0x1, R9 ;  /* 0x000000010c097824 */ /* 0x000fe400078e0209 */
[----:B------:R-:W-:-:S04]  /*05a0*/  FFMA R15, R13, R2, R0 ;  /* 0x000000020d0f7223 */ /* 0x000fc80000000000 */
[----:B------:R-:W-:-:S04]  /*05b0*/  FFMA R14, R17, R15, R2 ;  /* 0x0000000f110e7223 */ /* 0x000fc80000000002 */
[----:B------:R-:W-:-:S04]  /*05c0*/  FFMA R13, R13, R14, R0 ;  /* 0x0000000e0d0d7223 */ /* 0x000fc80000000000 */
[----:B------:R-:W-:-:S05]  /*05d0*/  FFMA R0, R17, R13, R14 ;  /* 0x0000000d11007223 */ /* 0x000fca000000000e */
[----:B------:R-:W-:-:S04]  /*05e0*/  SHF.R.U32.HI R2, RZ, 0x17, R0 ;  /* 0x00000017ff027819 */ /* 0x000fc80000011600 */
[----:B------:R-:W-:-:S05]  /*05f0*/  LOP3.LUT R2, R2, 0xff, RZ, 0xc0, !PT ;  /* 0x000000ff02027812 */ /* 0x000fca00078ec0ff */
[----:B------:R-:W-:-:S04]  /*0600*/  IMAD.IADD R11, R2, 0x1, R9 ;  /* 0x00000001020b7824 */ /* 0x000fc800078e0209 */
[----:B------:R-:W-:-:S05]  /*0610*/  VIADD R2, R11, 0xffffffff ;  /* 0xffffffff0b027836 */ /* 0x000fca0000000000 */
[----:B------:R-:W-:-:S13]  /*0620*/  ISETP.GE.U32.AND P0, PT, R2, 0xfe, PT ;  /* 0x000000fe0200780c */ /* 0x000fda0003f06070 */
[----:B------:R-:W-:Y:S05]  /*0630*/  @!P0 BRA `(.L_x_11) ;  /* 0x0000000000808947 */ /* 0x000fea0003800000 */
[----:B------:R-:W-:-:S13]  /*0640*/  ISETP.GT.AND P0, PT, R11, 0xfe, PT ;  /* 0x000000fe0b00780c */ /* 0x000fda0003f04270 */
[----:B------:R-:W-:Y:S05]  /*0650*/  @P0 BRA `(.L_x_12) ;  /* 0x00000000006c0947 */ /* 0x000fea0003800000 */
[----:B------:R-:W-:-:S13]  /*0660*/  ISETP.GE.AND P0, PT, R11, 0x1, PT ;  /* 0x000000010b00780c */ /* 0x000fda0003f06270 */
[----:B------:R-:W-:Y:S05]  /*0670*/  @P0 BRA `(.L_x_13) ;  /* 0x0000000000740947 */ /* 0x000fea0003800000 */
[----:B------:R-:W-:Y:S02]  /*0680*/  ISETP.GE.AND P0, PT, R11, -0x18, PT ;  /* 0xffffffe80b00780c */ /* 0x000fe40003f06270 */
[----:B------:R-:W-:-:S11]  /*0690*/  LOP3.LUT R0, R0, 0x80000000, RZ, 0xc0, !PT ;  /* 0x8000000000007812 */ /* 0x000fd600078ec0ff */
[----:B------:R-:W-:Y:S05]  /*06a0*/  @!P0 BRA `(.L_x_13) ;  /* 0x0000000000688947 */ /* 0x000fea0003800000 */
[-CC-:B------:R-:W-:Y:S01]  /*06b0*/  FFMA.RZ R2, R17, R13.reuse, R14.reuse ;  /* 0x0000000d11027223 */ /* 0x180fe2000000c00e */
[----:B------:R-:W-:Y:S02]  /*06c0*/  VIADD R12, R11, 0x20 ;  /* 0x000000200b0c7836 */ /* 0x000fe40000000000 */
[-CC-:B------:R-:W-:Y:S01]  /*06d0*/  FFMA.RM R5, R17, R13.reuse, R14.reuse ;  /* 0x0000000d11057223 */ /* 0x180fe2000000400e */
[----:B------:R-:W-:Y:S02]  /*06e0*/  ISETP.NE.AND P2, PT, R11, RZ, PT ;  /* 0x000000ff0b00720c */ /* 0x000fe40003f45270 */
[----:B------:R-:W-:Y:S01]  /*06f0*/  LOP3.LUT R9, R2, 0x7fffff, RZ, 0xc0, !PT ;  /* 0x007fffff02097812 */ /* 0x000fe200078ec0ff */
[----:B------:R-:W-:Y:S01]  /*0700*/  FFMA.RP R2, R17, R13, R14 ;  /* 0x0000000d11027223 */ /* 0x000fe2000000800e */
[----:B------:R-:W-:Y:S01]  /*0710*/  ISETP.NE.AND P1, PT, R11, RZ, PT ;  /* 0x000000ff0b00720c */ /* 0x000fe20003f25270 */
[----:B------:R-:W-:Y:S01]  /*0720*/  IMAD.MOV R11, RZ, RZ, -R11 ;  /* 0x000000ffff0b7224 */ /* 0x000fe200078e0a0b */
[----:B------:R-:W-:-:S02]  /*0730*/  LOP3.LUT R9, R9, 0x800000, RZ, 0xfc, !PT ;  /* 0x0080000009097812 */ /* 0x000fc400078efcff */
[----:B------:R-:W-:Y:S02]  /*0740*/  FSETP.NEU.FTZ.AND P0, PT, R2, R5, PT ;  /* 0x000000050200720b */ /* 0x000fe40003f1d000 */
[----:B------:R-:W-:Y:S02]  /*0750*/  SHF.L.U32 R12, R9, R12, RZ ;  /* 0x0000000c090c7219 */ /* 0x000fe400000006ff */
[----:B------:R-:W-:Y:S02]  /*0760*/  SEL R2, R11, RZ, P2 ;  /* 0x000000ff0b027207 */ /* 0x000fe40001000000 */
[----:B------:R-:W-:Y:S02]  /*0770*/  ISETP.NE.AND P1, PT, R12, RZ, P1 ;  /* 0x000000ff0c00720c */ /* 0x000fe40000f25270 */
[----:B------:R-:W-:Y:S02]  /*0780*/  SHF.R.U32.HI R2, RZ, R2, R9 ;  /* 0x00000002ff027219 */ /* 0x000fe40000011609 */
[----:B------:R-:W-:-:S02]  /*0790*/  PLOP3.LUT P0, PT, P0, P1, PT, 0xf8, 0x8f ;  /* 0x00000000008f781c */ /* 0x000fc40000703f70 */
[----:B------:R-:W-:Y:S02]  /*07a0*/  SHF.R.U32.HI R12, RZ, 0x1, R2 ;  /* 0x00000001ff0c7819 */ /* 0x000fe40000011602 */
[----:B------:R-:W-:-:S04]  /*07b0*/  SEL R5, RZ, 0x1, !P0 ;  /* 0x00000001ff057807 */ /* 0x000fc80004000000 */
[----:B------:R-:W-:-:S04]  /*07c0*/  LOP3.LUT R5, R5, 0x1, R12, 0xf8, !PT ;  /* 0x0000000105057812 */ /* 0x000fc800078ef80c */
[----:B------:R-:W-:-:S05]  /*07d0*/  LOP3.LUT R5, R5, R2, RZ, 0xc0, !PT ;  /* 0x0000000205057212 */ /* 0x000fca00078ec0ff */
[----:B------:R-:W-:-:S05]  /*07e0*/  IMAD.IADD R5, R12, 0x1, R5 ;  /* 0x000000010c057824 */ /* 0x000fca00078e0205 */
[----:B------:R-:W-:Y:S01]  /*07f0*/  LOP3.LUT R0, R5, R0, RZ, 0xfc, !PT ;  /* 0x0000000005007212 */ /* 0x000fe200078efcff */
[----:B------:R-:W-:Y:S06]  /*0800*/  BRA `(.L_x_13) ;  /* 0x0000000000107947 */ /* 0x000fec0003800000 */
.L_x_12:
[----:B------:R-:W-:-:S04]  /*0810*/  LOP3.LUT R0, R0, 0x80000000, RZ, 0xc0, !PT ;  /* 0x8000000000007812 */ /* 0x000fc800078ec0ff */
[----:B------:R-:W-:Y:S01]  /*0820*/  LOP3.LUT R0, R0, 0x7f800000, RZ, 0xfc, !PT ;  /* 0x7f80000000007812 */ /* 0x000fe200078efcff */
[----:B------:R-:W-:Y:S06]  /*0830*/  BRA `(.L_x_13) ;  /* 0x0000000000047947 */ /* 0x000fec0003800000 */
.L_x_11:
[----:B------:R-:W-:-:S07]  /*0840*/  IMAD R0, R9, 0x800000, R0 ;  /* 0x0080000009007824 */ /* 0x000fce00078e0200 */
.L_x_13:
[----:B------:R-:W-:Y:S05]  /*0850*/  BSYNC.RECONVERGENT B2 ;  /* 0x0000000000027941 */ /* 0x000fea0003800200 */
.L_x_10:
[----:B------:R-:W-:Y:S05]  /*0860*/  BRA `(.L_x_14) ;  /* 0x0000000000207947 */ /* 0x000fea0003800000 */
.L_x_9:
[----:B------:R-:W-:-:S04]  /*0870*/  LOP3.LUT R0, R5, 0x80000000, R2, 0x48, !PT ;  /* 0x8000000005007812 */ /* 0x000fc800078e4802 */
[----:B------:R-:W-:Y:S01]  /*0880*/  LOP3.LUT R0, R0, 0x7f800000, RZ, 0xfc, !PT ;  /* 0x7f80000000007812 */ /* 0x000fe200078efcff */
[----:B------:R-:W-:Y:S06]  /*0890*/  BRA `(.L_x_14) ;  /* 0x0000000000147947 */ /* 0x000fec0003800000 */
.L_x_8:
[----:B------:R-:W-:Y:S01]  /*08a0*/  LOP3.LUT R0, R5, 0x80000000, R2, 0x48, !PT ;  /* 0x8000000005007812 */ /* 0x000fe200078e4802 */
[----:B------:R-:W-:Y:S06]  /*08b0*/  BRA `(.L_x_14) ;  /* 0x00000000000c7947 */ /* 0x000fec0003800000 */
.L_x_7:
[----:B------:R-:W0:Y:S01]  /*08c0*/  MUFU.RSQ R0, -QNAN ;  /* 0xffc0000000007908 */ /* 0x000e220000001400 */
[----:B------:R-:W-:Y:S05]  /*08d0*/  BRA `(.L_x_14) ;  /* 0x0000000000047947 */ /* 0x000fea0003800000 */
.L_x_6:
[----:B------:R-:W-:-:S07]  /*08e0*/  FADD.FTZ R0, R2, R5 ;  /* 0x0000000502007221 */ /* 0x000fce0000010000 */
.L_x_14:
[----:B------:R-:W-:Y:S05]  /*08f0*/  BSYNC.RECONVERGENT B1 ;  /* 0x0000000000017941 */ /* 0x000fea0003800200 */
.L_x_4:
[----:B------:R-:W-:-:S04]  /*0900*/  IMAD.MOV.U32 R11, RZ, RZ, 0x0 ;  /* 0x00000000ff0b7424 */ /* 0x000fc800078e00ff */
[----:B0-----:R-:W-:Y:S05]  /*0910*/  RET.REL.NODEC R10 `(_Z14normalize_ifftP6float2i) ;  /* 0xfffffff40ab87950 */ /* 0x001fea0003c3ffff */
.L_x_15:
[----:B------:R-:W-:-:S00]  /*0920*/  BRA `(.L_x_15) ;  /* 0xfffffffc00fc7947 */ /* 0x000fc0000383ffff */
[----:B------:R-:W-:-:S00]  /*0930*/  NOP ;  /* 0x0000000000007918 */ /* 0x000fc00000000000 */
        /* <DEDUP_REMOVED lines=12> */
.L_x_17:


//--------------------- .text._Z15apply_diffusionP6float2iff --------------------------
	.section	.text._Z15apply_diffusionP6float2iff,"ax",@progbits
	.align	128
        .global         _Z15apply_diffusionP6float2iff
        .type           _Z15apply_diffusionP6float2iff,@function
        .size           _Z15apply_diffusionP6float2iff,(.L_x_19 - _Z15apply_diffusionP6float2iff)
        .other          _Z15apply_diffusionP6float2iff,@"STO_CUDA_ENTRY STV_DEFAULT"
_Z15apply_diffusionP6float2iff:
.text._Z15apply_diffusionP6float2iff:
[----:B------:R-:W-:Y:S01]  /*0000*/  LDC R1, c[0x0][0x37c] ;  /* 0x0000df00ff017b82 */ /* 0x000fe20000000800 */
[----:B------:R-:W0:Y:S07]  /*0010*/  S2R R0, SR_TID.X ;  /* 0x0000000000007919 */ /* 0x000e2e0000002100 */
[----:B------:R-:W0:Y:S08]  /*0020*/  S2UR UR4, SR_CTAID.X ;  /* 0x00000000000479c3 */ /* 0x000e300000002500 */
[----:B------:R-:W0:Y:S08]  /*0030*/  LDC R7, c[0x0][0x360] ;  /* 0x0000d800ff077b82 */ /* 0x000e300000000800 */
[----:B------:R-:W1:Y:S01]  /*0040*/  LDC R6, c[0x0][0x388] ;  /* 0x0000e200ff067b82 */ /* 0x000e620000000800 */
[----:B0-----:R-:W-:-:S05]  /*0050*/  IMAD R7, R7, UR4, R0 ;  /* 0x0000000407077c24 */ /* 0x001fca000f8e0200 */
[----:B-1----:R-:W-:-:S13]  /*0060*/  ISETP.GE.AND P0, PT, R7, R6, PT ;  /* 0x000000060700720c */ /* 0x002fda0003f06270 */
[----:B------:R-:W-:Y:S05]  /*0070*/  @P0 EXIT ;  /* 0x000000000000094d */ /* 0x000fea0003800000 */
[----:B------:R-:W0:Y:S01]  /*0080*/  LDC.64 R2, c[0x0][0x380] ;  /* 0x0000e000ff027b82 */ /* 0x000e220000000a00 */
[----:B------:R-:W1:Y:S01]  /*0090*/  LDCU.64 UR4, c[0x0][0x358] ;  /* 0x00006b00ff0477ac */ /* 0x000e620008000a00 */
[----:B------:R-:W-:Y:S01]  /*00a0*/  LEA.HI R0, R6, R6, RZ, 0x1 ;  /* 0x0000000606007211 */ /* 0x000fe200078f08ff */
[----:B------:R-:W2:Y:S01]  /*00b0*/  LDCU UR6, c[0x0][0x390] ;  /* 0x00007200ff0677ac */ /* 0x000ea20008000800 */
[----:B------:R-:W3:Y:S01]  /*00c0*/  LDCU UR7, c[0x0][0x38c] ;  /* 0x00007180ff0777ac */ /* 0x000ee20008000800 */
[----:B0-----:R-:W-:-:S05]  /*00d0*/  IMAD.WIDE R2, R7, 0x8, R2 ;  /* 0x0000000807027825 */ /* 0x001fca00078e0202 */
[----:B-1----:R-:W4:Y:S01]  /*00e0*/  LDG.E.64 R4, desc[UR4][R2.64] ;  /* 0x0000000402047981 */ /* 0x002f22000c1e1b00 */
[----:B------:R-:W-:Y:S02]  /*00f0*/  SHF.R.S32.HI R0, RZ, 0x1, R0 ;  /* 0x00000001ff007819 */ /* 0x000fe40000011400 */
[----:B------:R-:W-:Y:S02]  /*0100*/  MOV R9, 0x437c0000 ;  /* 0x437c000000097802 */ /* 0x000fe40000000f00 */
[----:B------:R-:W-:-:S04]  /*0110*/  ISETP.GT.AND P0, PT, R7, R0, PT ;  /* 0x000000000700720c */ /* 0x000fc80003f04270 */
[----:B------:R-:W-:-:S04]  /*0120*/  SEL R0, R6, RZ, P0 ;  /* 0x000000ff06007207 */ /* 0x000fc80000000000 */
[----:B------:R-:W-:Y:S01]  /*0130*/  IADD3 R0, PT, PT, R7, -R0, RZ ;  /* 0x8000000007007210 */ /* 0x000fe20007ffe0ff */
[----:B------:R-:W-:-:S04]  /*0140*/  HFMA2 R7, -RZ, RZ, 0.96630859375, -0.0022525787353515625 ;  /* 0x3bbb989dff077431 */ /* 0x000fc800000001ff */
[----:B------:R-:W-:-:S05]  /*0150*/  IMAD R0, R0, R0, RZ ;  /* 0x0000000000007224 */ /* 0x000fca00078e02ff */
[----:B------:R-:W-:-:S05]  /*0160*/  I2FP.F32.U32 R0, R0 ;  /* 0x0000000000007245 */ /* 0x000fca0000201000 */
[----:B--2---:R-:W-:-:S04]  /*0170*/  FMUL R0, R0, -UR6 ;  /* 0x8000000600007c20 */ /* 0x004fc80008400000 */
[----:B---3--:R-:W-:-:S04]  /*0180*/  FMUL R0, R0, UR7 ;  /* 0x0000000700007c20 */ /* 0x008fc80008400000 */
[----:B------:R-:W-:-:S04]  /*0190*/  FFMA.SAT R6, R0, R7, 0.5 ;  /* 0x3f00000000067423 */ /* 0x000fc80000002007 */
[----:B------:R-:W-:-:S04]  /*01a0*/  FFMA.RM R6, R6, R9, 12582913 ;  /* 0x4b40000106067423 */ /* 0x000fc80000004009 */
[C---:B------:R-:W-:Y:S01]  /*01b0*/  FADD R7, R6.reuse, -12583039 ;  /* 0xcb40007f06077421 */ /* 0x040fe20000000000 */
[----:B------:R-:W-:-:S03]  /*01c0*/  SHF.L.U32 R6, R6, 0x17, RZ ;  /* 0x0000001706067819 */ /* 0x000fc600000006ff */
[----:B------:R-:W-:-:S04]  /*01d0*/  FFMA R7, R0, 1.4426950216293334961, -R7 ;  /* 0x3fb8aa3b00077823 */ /* 0x000fc80000000807 */
[----:B------:R-:W-:-:S06]  /*01e0*/  FFMA R7, R0, 1.925963033500011079e-08, R7 ;  /* 0x32a5706000077823 */ /* 0x000fcc0000000007 */
[----:B------:R-:W0:Y:S02]  /*01f0*/  MUFU.EX2 R7, R7 ;  /* 0x0000000700077308 */ /* 0x000e240000000800 */
[----:B0-----:R-:W-:-:S04]  /*0200*/  FMUL R6, R6, R7 ;  /* 0x0000000706067220 */ /* 0x001fc80000400000 */
[C---:B----4-:R-:W-:Y:S01]  /*0210*/  FMUL R4, R6.reuse, R4 ;  /* 0x0000000406047220 */ /* 0x050fe20000400000 */
[----:B------:R-:W-:-:S05]  /*0220*/  FMUL R5, R6, R5 ;  /* 0x0000000506057220 */ /* 0x000fca0000400000 */
[----:B------:R-:W-:Y:S01]  /*0230*/  STG.E.64 desc[UR4][R2.64], R4 ;  /* 0x0000000402007986 */ /* 0x000fe2000c101b04 */
[----:B------:R-:W-:Y:S05]  /*0240*/  EXIT ;  /* 0x000000000000794d */ /* 0x000fea0003800000 */
.L_x_16:
        /* <DEDUP_REMOVED lines=11> */
.L_x_19:


//--------------------- .nv.shared.reserved.0     --------------------------
	.section	.nv.shared.reserved.0,"aw",@nobits
	.weak		__nv_reservedSMEM_offset_0_alias
	.size		__nv_reservedSMEM_offset_0_alias, 0, 64
	.other		__nv_reservedSMEM_offset_0_alias,@"STO_CUDA_RESERVED_SHARED STV_DEFAULT"
__nv_reservedSMEM_offset_0_alias:
	.zero		0
	.zero		64


//--------------------- .nv.constant0._Z14normalize_ifftP6float2i --------------------------
	.section	.nv.constant0._Z14normalize_ifftP6float2i,"a",@progbits
	.sectionflags	@""
	.align	4
.nv.constant0._Z14normalize_ifftP6float2i:
	.zero		908


//--------------------- .nv.constant0._Z15apply_diffusionP6float2iff --------------------------
	.section	.nv.constant0._Z15apply_diffusionP6float2iff,"a",@progbits
	.sectionflags	@""
	.align	4
.nv.constant0._Z15apply_diffusionP6float2iff:
	.zero		916


//--------------------- SYMBOLS --------------------------

	.type		.nv.reservedSmem.offset0,@object
	.size		.nv.reservedSmem.offset0,0x4
